//
// Generated by NVIDIA NVVM Compiler
//
// Compiler Build ID: CL-36424714
// Cuda compilation tools, release 13.0, V13.0.88
// Based on NVVM 20.0.0
//

.version 9.0
.target sm_100
.address_size 64

.func  (.param .b32 func_retval0) _Z10device_addii
(
	.param .b32 _Z10device_addii_param_0,
	.param .b32 _Z10device_addii_param_1
)
;
.func  (.param .b32 func_retval0) _Z10device_subii
(
	.param .b32 _Z10device_subii_param_0,
	.param .b32 _Z10device_subii_param_1
)
;
.global .align 8 .u64 d_add = _Z10device_addii;
.global .align 8 .u64 d_sub = _Z10device_subii;

.func  (.param .b32 func_retval0) _Z10device_addii(
	.param .b32 _Z10device_addii_param_0,
	.param .b32 _Z10device_addii_param_1
)
{
	.reg .b32 	%r<4>;

	ld.param.u32 	%r1, [_Z10device_addii_param_0];
	ld.param.u32 	%r2, [_Z10device_addii_param_1];
	add.s32 	%r3, %r2, %r1;
	st.param.b32 	[func_retval0], %r3;
	ret;

}
.func  (.param .b32 func_retval0) _Z10device_subii(
	.param .b32 _Z10device_subii_param_0,
	.param .b32 _Z10device_subii_param_1
)
{
	.reg .b32 	%r<4>;

	ld.param.u32 	%r1, [_Z10device_subii_param_0];
	ld.param.u32 	%r2, [_Z10device_subii_param_1];
	sub.s32 	%r3, %r1, %r2;
	st.param.b32 	[func_retval0], %r3;
	ret;

}
	// .globl	_Z11work_kernelPKiS0_Pi5layer
.visible .entry _Z11work_kernelPKiS0_Pi5layer(
	.param .u64 .ptr .align 1 _Z11work_kernelPKiS0_Pi5layer_param_0,
	.param .u64 .ptr .align 1 _Z11work_kernelPKiS0_Pi5layer_param_1,
	.param .u64 .ptr .align 1 _Z11work_kernelPKiS0_Pi5layer_param_2,
	.param .align 8 .b8 _Z11work_kernelPKiS0_Pi5layer_param_3[8]
)
{
	.reg .b32 	%r<9>;
	.reg .b64 	%rd<12>;

	ld.param.u64 	%rd1, [_Z11work_kernelPKiS0_Pi5layer_param_3];
	ld.param.u64 	%rd2, [_Z11work_kernelPKiS0_Pi5layer_param_0];
	ld.param.u64 	%rd3, [_Z11work_kernelPKiS0_Pi5layer_param_1];
	ld.param.u64 	%rd4, [_Z11work_kernelPKiS0_Pi5layer_param_2];
	cvta.to.global.u64 	%rd5, %rd4;
	cvta.to.global.u64 	%rd6, %rd3;
	cvta.to.global.u64 	%rd7, %rd2;
	mov.u32 	%r1, %ctaid.x;
	mov.u32 	%r2, %ntid.x;
	mov.u32 	%r3, %tid.x;
	mad.lo.s32 	%r4, %r1, %r2, %r3;
	mul.wide.s32 	%rd8, %r4, 4;
	add.s64 	%rd9, %rd7, %rd8;
	ld.global.u32 	%r5, [%rd9];
	add.s64 	%rd10, %rd6, %rd8;
	ld.global.u32 	%r6, [%rd10];
	{ // callseq 0, 0
	.param .b32 param0;
	st.param.b32 	[param0], %r5;
	.param .b32 param1;
	st.param.b32 	[param1], %r6;
	.param .b32 retval0;
	prototype_0 : .callprototype (.param .b32 _) _ (.param .b32 _, .param .b32 _);
	call (retval0), 
	%rd1, 
	(
	param0, 
	param1
	)
	, prototype_0;
	ld.param.b32 	%r7, [retval0];
	} // callseq 0
	add.s64 	%rd11, %rd5, %rd8;
	st.global.u32 	[%rd11], %r7;
	ret;

}


// ===== COMPILED SASS (sm_100) =====

	.target	sm_100

	.elftype	@"ET_EXEC"


//--------------------- .note.nv.tkinfo           --------------------------
	.section	.note.nv.tkinfo,"",@"SHT_NOTE"
	.sectionflags	@"SHF_NOTE_NV_TKINFO"
	.tkinfo
        /*0018*/ 	.word	0x00000002
        /*0030*/ 	.string	""
        /*0030*/ 	.string	"ptxas"
        /*0030*/ 	.string	"Cuda compilation tools, release 13.0, V13.0.88"
        /*0030*/ 	.string	"Build cuda_13.0.r13.0/compiler.36424714_0"
        /*0030*/ 	.string	"-arch sm_100 -m 64 "



//--------------------- .note.nv.cuinfo           --------------------------
	.section	.note.nv.cuinfo,"",@"SHT_NOTE"
	.sectionflags	@"SHF_NOTE_NV_CUINFO"
        /*0018*/ 	.short	0x0002
        /*001a*/ 	.short	0x0064
        /*001c*/ 	.short	0x0082
	.zero		2


//--------------------- .nv.info                  --------------------------
	.section	.nv.info,"",@"SHT_CUDA_INFO"
	.align	4


	//----- nvinfo : EIATTR_REGCOUNT
	.align		4
        /*0000*/ 	.byte	0x04, 0x2f
        /*0002*/ 	.short	(.L_3 - .L_2)
	.align		4
.L_2:
        /*0004*/ 	.word	index@(_Z11work_kernelPKiS0_Pi5layer)
        /*0008*/ 	.word	0x00000018


	//----- nvinfo : EIATTR_FRAME_SIZE
	.align		4
.L_3:
        /*000c*/ 	.byte	0x04, 0x11
        /*000e*/ 	.short	(.L_5 - .L_4)
	.align		4
.L_4:
        /*0010*/ 	.word	index@($_Z11work_kernelPKiS0_Pi5layer$_Z10device_subii)
        /*0014*/ 	.word	0x00000000


	//----- nvinfo : EIATTR_FRAME_SIZE
	.align		4
.L_5:
        /*0018*/ 	.byte	0x04, 0x11
        /*001a*/ 	.short	(.L_7 - .L_6)
	.align		4
.L_6:
        /*001c*/ 	.word	index@($_Z11work_kernelPKiS0_Pi5layer$_Z10device_addii)
        /*0020*/ 	.word	0x00000000


	//----- nvinfo : EIATTR_FRAME_SIZE
	.align		4
.L_7:
        /*0024*/ 	.byte	0x04, 0x11
        /*0026*/ 	.short	(.L_9 - .L_8)
	.align		4
.L_8:
        /*0028*/ 	.word	index@(_Z11work_kernelPKiS0_Pi5layer)
        /*002c*/ 	.word	0x00000000


	//----- nvinfo : EIATTR_MIN_STACK_SIZE
	.align		4
.L_9:
        /*0030*/ 	.byte	0x04, 0x12
        /*0032*/ 	.short	(.L_11 - .L_10)
	.align		4
.L_10:
        /*0034*/ 	.word	index@(_Z11work_kernelPKiS0_Pi5layer)
        /*0038*/ 	.word	0x00000000
.L_11:


//--------------------- .nv.compat                --------------------------
	.section	.nv.compat,"",@"SHT_CUDA_COMPAT_INFO"
	.align	4
        /*0000*/ 	.byte	0x02, 0x09, 0x00, 0x00, 0x02, 0x02, 0x01, 0x00, 0x02, 0x05, 0x05, 0x00, 0x03, 0x07, 0x01, 0x01
        /*0010*/ 	.byte	0x02, 0x03, 0x00, 0x00, 0x02, 0x06, 0x01, 0x00, 0x04, 0x0b, 0x08, 0x00, 0x09, 0x00, 0x00, 0x00
        /*0020*/ 	.byte	0x00, 0x00, 0x00, 0x00


//--------------------- .nv.info._Z11work_kernelPKiS0_Pi5layer --------------------------
	.section	.nv.info._Z11work_kernelPKiS0_Pi5layer,"",@"SHT_CUDA_INFO"
	.sectionflags	@""
	.align	4


	//----- nvinfo : EIATTR_CUDA_API_VERSION
	.align		4
        /*0000*/ 	.byte	0x04, 0x37
        /*0002*/ 	.short	(.L_13 - .L_12)
.L_12:
        /*0004*/ 	.word	0x00000082


	//----- nvinfo : EIATTR_KPARAM_INFO
	.align		4
.L_13:
        /*0008*/ 	.byte	0x04, 0x17
        /*000a*/ 	.short	(.L_15 - .L_14)
.L_14:
        /*000c*/ 	.word	0x00000000
        /*0010*/ 	.short	0x0003
        /*0012*/ 	.short	0x0018
        /*0014*/ 	.byte	0x00, 0xf0, 0x21, 0x00


	//----- nvinfo : EIATTR_KPARAM_INFO
	.align		4
.L_15:
        /*0018*/ 	.byte	0x04, 0x17
        /*001a*/ 	.short	(.L_17 - .L_16)
.L_16:
        /*001c*/ 	.word	0x00000000
        /*0020*/ 	.short	0x0002
        /*0022*/ 	.short	0x0010
        /*0024*/ 	.byte	0x00, 0xf5, 0x21, 0x00


	//----- nvinfo : EIATTR_KPARAM_INFO
	.align		4
.L_17:
        /*0028*/ 	.byte	0x04, 0x17
        /*002a*/ 	.short	(.L_19 - .L_18)
.L_18:
        /*002c*/ 	.word	0x00000000
        /*0030*/ 	.short	0x0001
        /*0032*/ 	.short	0x0008
        /*0034*/ 	.byte	0x00, 0xf5, 0x21, 0x00


	//----- nvinfo : EIATTR_KPARAM_INFO
	.align		4
.L_19:
        /*0038*/ 	.byte	0x04, 0x17
        /*003a*/ 	.short	(.L_21 - .L_20)
.L_20:
        /*003c*/ 	.word	0x00000000
        /*0040*/ 	.short	0x0000
        /*0042*/ 	.short	0x0000
        /*0044*/ 	.byte	0x00, 0xf5, 0x21, 0x00


	//----- nvinfo : EIATTR_SPARSE_MMA_MASK
	.align		4
.L_21:
        /*0048*/ 	.byte	0x03, 0x50
        /*004a*/ 	.short	0x0000


	//----- nvinfo : EIATTR_MAXREG_COUNT
	.align		4
        /*004c*/ 	.byte	0x03, 0x1b
        /*004e*/ 	.short	0x00ff


	//----- nvinfo : EIATTR_MERCURY_ISA_VERSION
	.align		4
        /*0050*/ 	.byte	0x03, 0x5f
        /*0052*/ 	.short	0x0101


	//----- nvinfo : EIATTR_VRC_CTA_INIT_COUNT
	.align		4
        /*0054*/ 	.byte	0x02, 0x4a
	.zero		1
	.zero		1


	//----- nvinfo : EIATTR_EXIT_INSTR_OFFSETS
	.align		4
        /*0058*/ 	.byte	0x04, 0x1c
        /*005a*/ 	.short	(.L_23 - .L_22)


	//   ....[0]....
.L_22:
        /*005c*/ 	.word	0x00000130


	//----- nvinfo : EIATTR_CRS_STACK_SIZE
	.align		4
.L_23:
        /*0060*/ 	.byte	0x04, 0x1e
        /*0062*/ 	.short	(.L_25 - .L_24)
.L_24:
        /*0064*/ 	.word	0x00000000


	//----- nvinfo : EIATTR_CBANK_PARAM_SIZE
	.align		4
.L_25:
        /*0068*/ 	.byte	0x03, 0x19
        /*006a*/ 	.short	0x0020


	//----- nvinfo : EIATTR_PARAM_CBANK
	.align		4
        /*006c*/ 	.byte	0x04, 0x0a
        /*006e*/ 	.short	(.L_27 - .L_26)
	.align		4
.L_26:
        /*0070*/ 	.word	index@(.nv.constant0._Z11work_kernelPKiS0_Pi5layer)
        /*0074*/ 	.short	0x0380
        /*0076*/ 	.short	0x0020


	//----- nvinfo : EIATTR_SW_WAR
	.align		4
.L_27:
        /*0078*/ 	.byte	0x04, 0x36
        /*007a*/ 	.short	(.L_29 - .L_28)
.L_28:
        /*007c*/ 	.word	0x00000008
.L_29:


//--------------------- .nv.callgraph             --------------------------
	.section	.nv.callgraph,"",@"SHT_CUDA_CALLGRAPH"
	.align	4
	.sectionentsize	8
	.align		4
        /*0000*/ 	.word	0x00000000
	.align		4
        /*0004*/ 	.word	0xffffffff
	.align		4
        /*0008*/ 	.word	0x00000000
	.align		4
        /*000c*/ 	.word	0xfffffffe
	.align		4
        /*0010*/ 	.word	0x00000000
	.align		4
        /*0014*/ 	.word	0xfffffffd
	.align		4
        /*0018*/ 	.word	0x00000000
	.align		4
        /*001c*/ 	.word	0xfffffffc


//--------------------- .nv.constant4             --------------------------
	.section	.nv.constant4,"a",@progbits
	.align	8
	.align		8
.nv.constant4:
        /*0000*/ 	.dword	d_add
	.align		8
        /*0008*/ 	.dword	d_sub


//--------------------- .text._Z11work_kernelPKiS0_Pi5layer --------------------------
	.section	.text._Z11work_kernelPKiS0_Pi5layer,"ax",@progbits
	.align	128
        .global         _Z11work_kernelPKiS0_Pi5layer
        .type           _Z11work_kernelPKiS0_Pi5layer,@function
        .size           _Z11work_kernelPKiS0_Pi5layer,(.L_x_2 - _Z11work_kernelPKiS0_Pi5layer)
        .other          _Z11work_kernelPKiS0_Pi5layer,@"STO_CUDA_ENTRY STV_DEFAULT"
_Z11work_kernelPKiS0_Pi5layer:
.text._Z11work_kernelPKiS0_Pi5layer:
[----:B------:R-:W-:Y:S01]  /*0000*/  LDC R1, c[0x0][0x37c] ;  /* 0x0000df00ff017b82 */ /* 0x000fe20000000800 */
[----:B------:R-:W0:Y:S07]  /*0010*/  S2R R3, SR_TID.X ;  /* 0x0000000000037919 */ /* 0x000e2e0000002100 */
[----:B------:R-:W0:Y:S01]  /*0020*/  S2UR UR4, SR_CTAID.X ;  /* 0x00000000000479c3 */ /* 0x000e220000002500 */
[----:B------:R-:W1:Y:S07]  /*0030*/  LDCU.64 UR36, c[0x0][0x358] ;  /* 0x00006b00ff2477ac */ /* 0x000e6e0008000a00 */
[----:B------:R-:W0:Y:S08]  /*0040*/  LDC R2, c[0x0][0x360] ;  /* 0x0000d800ff027b82 */ /* 0x000e300000000800 */
[----:B------:R-:W2:Y:S08]  /*0050*/  LDC.64 R6, c[0x0][0x380] ;  /* 0x0000e000ff067b82 */ /* 0x000eb00000000a00 */
[----:B------:R-:W3:Y:S01]  /*0060*/  LDC.64 R8, c[0x0][0x388] ;  /* 0x0000e200ff087b82 */ /* 0x000ee20000000a00 */
[----:B0-----:R-:W-:-:S07]  /*0070*/  IMAD R2, R2, UR4, R3 ;  /* 0x0000000402027c24 */ /* 0x001fce000f8e0203 */
[----:B------:R-:W0:Y:S01]  /*0080*/  LDC.64 R10, c[0x0][0x398] ;  /* 0x0000e600ff0a7b82 */ /* 0x000e220000000a00 */
[----:B--2---:R-:W-:-:S05]  /*0090*/  IMAD.WIDE R6, R2, 0x4, R6 ;  /* 0x0000000402067825 */ /* 0x004fca00078e0206 */
[----:B-1----:R1:W5:Y:S01]  /*00a0*/  LDG.E R4, desc[UR36][R6.64] ;  /* 0x0000002406047981 */ /* 0x002362000c1e1900 */
[----:B---3--:R-:W-:-:S05]  /*00b0*/  IMAD.WIDE R8, R2, 0x4, R8 ;  /* 0x0000000402087825 */ /* 0x008fca00078e0208 */
[----:B------:R1:W5:Y:S01]  /*00c0*/  LDG.E R5, desc[UR36][R8.64] ;  /* 0x0000002408057981 */ /* 0x000362000c1e1900 */
[----:B------:R-:W-:Y:S01]  /*00d0*/  HFMA2 R21, -RZ, RZ, 0, 0 ;  /* 0x00000000ff157431 */ /* 0x000fe200000001ff */
[----:B------:R-:W-:-:S07]  /*00e0*/  MOV R20, 0x100 ;  /* 0x0000010000147802 */ /* 0x000fce0000000f00 */
[----:B01---5:R-:W-:Y:S05]  /*00f0*/  CALL.REL.NOINC R10 `(_Z11work_kernelPKiS0_Pi5layer) ;  /* 0xfffffffc0ac07344 */ /* 0x023fea0003c3ffff */
[----:B------:R-:W0:Y:S02]  /*0100*/  LDC.64 R6, c[0x0][0x390] ;  /* 0x0000e400ff067b82 */ /* 0x000e240000000a00 */
[----:B0-----:R-:W-:-:S05]  /*0110*/  IMAD.WIDE R2, R2, 0x4, R6 ;  /* 0x0000000402027825 */ /* 0x001fca00078e0206 */
[----:B------:R-:W-:Y:S01]  /*0120*/  STG.E desc[UR36][R2.64], R4 ;  /* 0x0000000402007986 */ /* 0x000fe2000c101924 */
[----:B------:R-:W-:Y:S05]  /*0130*/  EXIT ;  /* 0x000000000000794d */ /* 0x000fea0003800000 */
        .type           $_Z11work_kernelPKiS0_Pi5layer$_Z10device_addii,@function
        .size           $_Z11work_kernelPKiS0_Pi5layer$_Z10device_addii,($_Z11work_kernelPKiS0_Pi5layer$_Z10device_subii - $_Z11work_kernelPKiS0_Pi5layer$_Z10device_addii)
$_Z11work_kernelPKiS0_Pi5layer$_Z10device_addii:
[----:B------:R-:W-:Y:S01]  /*0140*/  IADD3 R4, PT, PT, R4, R5, RZ ;  /* 0x0000000504047210 */ /* 0x000fe20007ffe0ff */
[----:B------:R-:W-:Y:S06]  /*0150*/  RET.REL.NODEC R20 `(_Z11work_kernelPKiS0_Pi5layer) ;  /* 0xfffffffc14a87950 */ /* 0x000fec0003c3ffff */
        .type           $_Z11work_kernelPKiS0_Pi5layer$_Z10device_subii,@function
        .size           $_Z11work_kernelPKiS0_Pi5layer$_Z10device_subii,(.L_x_2 - $_Z11work_kernelPKiS0_Pi5layer$_Z10device_subii)
$_Z11work_kernelPKiS0_Pi5layer$_Z10device_subii:
[----:B------:R-:W-:Y:S01]  /*0160*/  IADD3 R4, PT, PT, R4, -R5, RZ ;  /* 0x8000000504047210 */ /* 0x000fe20007ffe0ff */
[----:B------:R-:W-:Y:S06]  /*0170*/  RET.REL.NODEC R20 `(_Z11work_kernelPKiS0_Pi5layer) ;  /* 0xfffffffc14a07950 */ /* 0x000fec0003c3ffff */
.L_x_0:
[----:B------:R-:W-:-:S00]  /*0180*/  BRA `(.L_x_0) ;  /* 0xfffffffc00fc7947 */ /* 0x000fc0000383ffff */
[----:B------:R-:W-:-:S00]  /*0190*/  NOP ;  /* 0x0000000000007918 */ /* 0x000fc00000000000 */
        /* <DEDUP_REMOVED lines=14> */
.L_x_2:


//--------------------- .nv.global.init           --------------------------
	.section	.nv.global.init,"aw",@progbits
	.align	8
.nv.global.init:
	.type		d_add,@object
	.size		d_add,(d_sub - d_add)
d_add:
        /*0000*/ 	.byte	0x40, 0x01, 0x00, 0x00, 0x00, 0x00, 0x00, 0x00
	.type		d_sub,@object
	.size		d_sub,(.L_1 - d_sub)
d_sub:
        /*0008*/ 	.byte	0x60, 0x01, 0x00, 0x00, 0x00, 0x00, 0x00, 0x00
.L_1:


//--------------------- .nv.shared.reserved.0     --------------------------
	.section	.nv.shared.reserved.0,"aw",@nobits
	.weak		__nv_reservedSMEM_offset_0_alias
	.size		__nv_reservedSMEM_offset_0_alias, 0, 64
	.other		__nv_reservedSMEM_offset_0_alias,@"STO_CUDA_RESERVED_SHARED STV_DEFAULT"
__nv_reservedSMEM_offset_0_alias:
	.zero		0
	.zero		64


//--------------------- .nv.constant0._Z11work_kernelPKiS0_Pi5layer --------------------------
	.section	.nv.constant0._Z11work_kernelPKiS0_Pi5layer,"a",@progbits
	.sectionflags	@""
	.align	4
.nv.constant0._Z11work_kernelPKiS0_Pi5layer:
	.zero		928


//--------------------- SYMBOLS --------------------------

	.type		.nv.reservedSmem.offset0,@object
	.size		.nv.reservedSmem.offset0,0x4
